//
// Generated by NVIDIA NVVM Compiler
//
// Compiler Build ID: CL-36424714
// Cuda compilation tools, release 13.0, V13.0.88
// Based on NVVM 20.0.0
//

.version 9.0
.target sm_100
.address_size 64

	// .globl	_Z7kernel1Pi

.visible .entry _Z7kernel1Pi(
	.param .u64 .ptr .align 1 _Z7kernel1Pi_param_0
)
{
	.reg .pred 	%p<2>;
	.reg .b32 	%r<5>;
	.reg .b64 	%rd<5>;

	ld.param.u64 	%rd1, [_Z7kernel1Pi_param_0];
	mov.u32 	%r2, %tid.x;
	mov.u32 	%r3, %ctaid.x;
	mov.u32 	%r4, %ntid.x;
	mad.lo.s32 	%r1, %r3, %r4, %r2;
	setp.gt.s32 	%p1, %r1, 1048575;
	@%p1 bra 	$L__BB0_2;
	cvta.to.global.u64 	%rd2, %rd1;
	mul.wide.s32 	%rd3, %r1, 4;
	add.s64 	%rd4, %rd2, %rd3;
	st.global.u32 	[%rd4], %r1;
$L__BB0_2:
	ret;

}
	// .globl	_Z7kernel2Pi
.visible .entry _Z7kernel2Pi(
	.param .u64 .ptr .align 1 _Z7kernel2Pi_param_0
)
{
	.reg .pred 	%p<2>;
	.reg .b32 	%r<7>;
	.reg .b64 	%rd<5>;

	ld.param.u64 	%rd1, [_Z7kernel2Pi_param_0];
	mov.u32 	%r2, %tid.x;
	mov.u32 	%r3, %ctaid.x;
	mov.u32 	%r4, %ntid.x;
	mad.lo.s32 	%r1, %r3, %r4, %r2;
	setp.gt.s32 	%p1, %r1, 1048575;
	@%p1 bra 	$L__BB1_2;
	cvta.to.global.u64 	%rd2, %rd1;
	mul.wide.s32 	%rd3, %r1, 4;
	add.s64 	%rd4, %rd2, %rd3;
	ld.global.u32 	%r5, [%rd4];
	shl.b32 	%r6, %r5, 1;
	st.global.u32 	[%rd4], %r6;
$L__BB1_2:
	ret;

}


// ===== COMPILED SASS (sm_100) =====

	.target	sm_100

	.elftype	@"ET_EXEC"


//--------------------- .note.nv.tkinfo           --------------------------
	.section	.note.nv.tkinfo,"",@"SHT_NOTE"
	.sectionflags	@"SHF_NOTE_NV_TKINFO"
	.tkinfo
        /*0018*/ 	.word	0x00000002
        /*0030*/ 	.string	""
        /*0030*/ 	.string	"ptxas"
        /*0030*/ 	.string	"Cuda compilation tools, release 13.0, V13.0.88"
        /*0030*/ 	.string	"Build cuda_13.0.r13.0/compiler.36424714_0"
        /*0030*/ 	.string	"-arch sm_100 -m 64 "



//--------------------- .note.nv.cuinfo           --------------------------
	.section	.note.nv.cuinfo,"",@"SHT_NOTE"
	.sectionflags	@"SHF_NOTE_NV_CUINFO"
        /*0018*/ 	.short	0x0002
        /*001a*/ 	.short	0x0064
        /*001c*/ 	.short	0x0082
	.zero		2


//--------------------- .nv.info                  --------------------------
	.section	.nv.info,"",@"SHT_CUDA_INFO"
	.align	4


	//----- nvinfo : EIATTR_REGCOUNT
	.align		4
        /*0000*/ 	.byte	0x04, 0x2f
        /*0002*/ 	.short	(.L_1 - .L_0)
	.align		4
.L_0:
        /*0004*/ 	.word	index@(_Z7kernel1Pi)
        /*0008*/ 	.word	0x00000008


	//----- nvinfo : EIATTR_FRAME_SIZE
	.align		4
.L_1:
        /*000c*/ 	.byte	0x04, 0x11
        /*000e*/ 	.short	(.L_3 - .L_2)
	.align		4
.L_2:
        /*0010*/ 	.word	index@(_Z7kernel1Pi)
        /*0014*/ 	.word	0x00000000


	//----- nvinfo : EIATTR_REGCOUNT
	.align		4
.L_3:
        /*0018*/ 	.byte	0x04, 0x2f
        /*001a*/ 	.short	(.L_5 - .L_4)
	.align		4
.L_4:
        /*001c*/ 	.word	index@(_Z7kernel2Pi)
        /*0020*/ 	.word	0x00000008


	//----- nvinfo : EIATTR_FRAME_SIZE
	.align		4
.L_5:
        /*0024*/ 	.byte	0x04, 0x11
        /*0026*/ 	.short	(.L_7 - .L_6)
	.align		4
.L_6:
        /*0028*/ 	.word	index@(_Z7kernel2Pi)
        /*002c*/ 	.word	0x00000000


	//----- nvinfo : EIATTR_MIN_STACK_SIZE
	.align		4
.L_7:
        /*0030*/ 	.byte	0x04, 0x12
        /*0032*/ 	.short	(.L_9 - .L_8)
	.align		4
.L_8:
        /*0034*/ 	.word	index@(_Z7kernel2Pi)
        /*0038*/ 	.word	0x00000000


	//----- nvinfo : EIATTR_MIN_STACK_SIZE
	.align		4
.L_9:
        /*003c*/ 	.byte	0x04, 0x12
        /*003e*/ 	.short	(.L_11 - .L_10)
	.align		4
.L_10:
        /*0040*/ 	.word	index@(_Z7kernel1Pi)
        /*0044*/ 	.word	0x00000000
.L_11:


//--------------------- .nv.compat                --------------------------
	.section	.nv.compat,"",@"SHT_CUDA_COMPAT_INFO"
	.align	4
        /*0000*/ 	.byte	0x02, 0x09, 0x00, 0x00, 0x02, 0x02, 0x01, 0x00, 0x02, 0x05, 0x05, 0x00, 0x03, 0x07, 0x01, 0x01
        /*0010*/ 	.byte	0x02, 0x03, 0x00, 0x00, 0x02, 0x06, 0x01, 0x00, 0x04, 0x0b, 0x08, 0x00, 0x09, 0x00, 0x00, 0x00
        /*0020*/ 	.byte	0x00, 0x00, 0x00, 0x00


//--------------------- .nv.info._Z7kernel2Pi     --------------------------
	.section	.nv.info._Z7kernel2Pi,"",@"SHT_CUDA_INFO"
	.sectionflags	@""
	.align	4


	//----- nvinfo : EIATTR_CUDA_API_VERSION
	.align		4
        /*0000*/ 	.byte	0x04, 0x37
        /*0002*/ 	.short	(.L_13 - .L_12)
.L_12:
        /*0004*/ 	.word	0x00000082


	//----- nvinfo : EIATTR_KPARAM_INFO
	.align		4
.L_13:
        /*0008*/ 	.byte	0x04, 0x17
        /*000a*/ 	.short	(.L_15 - .L_14)
.L_14:
        /*000c*/ 	.word	0x00000000
        /*0010*/ 	.short	0x0000
        /*0012*/ 	.short	0x0000
        /*0014*/ 	.byte	0x00, 0xf5, 0x21, 0x00


	//----- nvinfo : EIATTR_SPARSE_MMA_MASK
	.align		4
.L_15:
        /*0018*/ 	.byte	0x03, 0x50
        /*001a*/ 	.short	0x0000


	//----- nvinfo : EIATTR_MAXREG_COUNT
	.align		4
        /*001c*/ 	.byte	0x03, 0x1b
        /*001e*/ 	.short	0x00ff


	//----- nvinfo : EIATTR_MERCURY_ISA_VERSION
	.align		4
        /*0020*/ 	.byte	0x03, 0x5f
        /*0022*/ 	.short	0x0101


	//----- nvinfo : EIATTR_VRC_CTA_INIT_COUNT
	.align		4
        /*0024*/ 	.byte	0x02, 0x4a
	.zero		1
	.zero		1


	//----- nvinfo : EIATTR_EXIT_INSTR_OFFSETS
	.align		4
        /*0028*/ 	.byte	0x04, 0x1c
        /*002a*/ 	.short	(.L_17 - .L_16)


	//   ....[0]....
.L_16:
        /*002c*/ 	.word	0x00000060


	//   ....[1]....
        /*0030*/ 	.word	0x000000d0


	//----- nvinfo : EIATTR_CBANK_PARAM_SIZE
	.align		4
.L_17:
        /*0034*/ 	.byte	0x03, 0x19
        /*0036*/ 	.short	0x0008


	//----- nvinfo : EIATTR_PARAM_CBANK
	.align		4
        /*0038*/ 	.byte	0x04, 0x0a
        /*003a*/ 	.short	(.L_19 - .L_18)
	.align		4
.L_18:
        /*003c*/ 	.word	index@(.nv.constant0._Z7kernel2Pi)
        /*0040*/ 	.short	0x0380
        /*0042*/ 	.short	0x0008


	//----- nvinfo : EIATTR_SW_WAR
	.align		4
.L_19:
        /*0044*/ 	.byte	0x04, 0x36
        /*0046*/ 	.short	(.L_21 - .L_20)
.L_20:
        /*0048*/ 	.word	0x00000008
.L_21:


//--------------------- .nv.info._Z7kernel1Pi     --------------------------
	.section	.nv.info._Z7kernel1Pi,"",@"SHT_CUDA_INFO"
	.sectionflags	@""
	.align	4


	//----- nvinfo : EIATTR_CUDA_API_VERSION
	.align		4
        /*0000*/ 	.byte	0x04, 0x37
        /*0002*/ 	.short	(.L_23 - .L_22)
.L_22:
        /*0004*/ 	.word	0x00000082


	//----- nvinfo : EIATTR_KPARAM_INFO
	.align		4
.L_23:
        /*0008*/ 	.byte	0x04, 0x17
        /*000a*/ 	.short	(.L_25 - .L_24)
.L_24:
        /*000c*/ 	.word	0x00000000
        /*0010*/ 	.short	0x0000
        /*0012*/ 	.short	0x0000
        /*0014*/ 	.byte	0x00, 0xf5, 0x21, 0x00


	//----- nvinfo : EIATTR_SPARSE_MMA_MASK
	.align		4
.L_25:
        /*0018*/ 	.byte	0x03, 0x50
        /*001a*/ 	.short	0x0000


	//----- nvinfo : EIATTR_MAXREG_COUNT
	.align		4
        /*001c*/ 	.byte	0x03, 0x1b
        /*001e*/ 	.short	0x00ff


	//----- nvinfo : EIATTR_MERCURY_ISA_VERSION
	.align		4
        /*0020*/ 	.byte	0x03, 0x5f
        /*0022*/ 	.short	0x0101


	//----- nvinfo : EIATTR_VRC_CTA_INIT_COUNT
	.align		4
        /*0024*/ 	.byte	0x02, 0x4a
	.zero		1
	.zero		1


	//----- nvinfo : EIATTR_EXIT_INSTR_OFFSETS
	.align		4
        /*0028*/ 	.byte	0x04, 0x1c
        /*002a*/ 	.short	(.L_27 - .L_26)


	//   ....[0]....
.L_26:
        /*002c*/ 	.word	0x00000060


	//   ....[1]....
        /*0030*/ 	.word	0x000000b0


	//----- nvinfo : EIATTR_CBANK_PARAM_SIZE
	.align		4
.L_27:
        /*0034*/ 	.byte	0x03, 0x19
        /*0036*/ 	.short	0x0008


	//----- nvinfo : EIATTR_PARAM_CBANK
	.align		4
        /*0038*/ 	.byte	0x04, 0x0a
        /*003a*/ 	.short	(.L_29 - .L_28)
	.align		4
.L_28:
        /*003c*/ 	.word	index@(.nv.constant0._Z7kernel1Pi)
        /*0040*/ 	.short	0x0380
        /*0042*/ 	.short	0x0008


	//----- nvinfo : EIATTR_SW_WAR
	.align		4
.L_29:
        /*0044*/ 	.byte	0x04, 0x36
        /*0046*/ 	.short	(.L_31 - .L_30)
.L_30:
        /*0048*/ 	.word	0x00000008
.L_31:


//--------------------- .nv.callgraph             --------------------------
	.section	.nv.callgraph,"",@"SHT_CUDA_CALLGRAPH"
	.align	4
	.sectionentsize	8
	.align		4
        /*0000*/ 	.word	0x00000000
	.align		4
        /*0004*/ 	.word	0xffffffff
	.align		4
        /*0008*/ 	.word	0x00000000
	.align		4
        /*000c*/ 	.word	0xfffffffe
	.align		4
        /*0010*/ 	.word	0x00000000
	.align		4
        /*0014*/ 	.word	0xfffffffd
	.align		4
        /*0018*/ 	.word	0x00000000
	.align		4
        /*001c*/ 	.word	0xfffffffc


//--------------------- .text._Z7kernel2Pi        --------------------------
	.section	.text._Z7kernel2Pi,"ax",@progbits
	.align	128
        .global         _Z7kernel2Pi
        .type           _Z7kernel2Pi,@function
        .size           _Z7kernel2Pi,(.L_x_2 - _Z7kernel2Pi)
        .other          _Z7kernel2Pi,@"STO_CUDA_ENTRY STV_DEFAULT"
_Z7kernel2Pi:
.text._Z7kernel2Pi:
[----:B------:R-:W-:Y:S01]  /*0000*/  LDC R1, c[0x0][0x37c] ;  /* 0x0000df00ff017b82 */ /* 0x000fe20000000800 */
[----:B------:R-:W0:Y:S07]  /*0010*/  S2R R5, SR_TID.X ;  /* 0x0000000000057919 */ /* 0x000e2e0000002100 */
[----:B------:R-:W0:Y:S08]  /*0020*/  S2UR UR4, SR_CTAID.X ;  /* 0x00000000000479c3 */ /* 0x000e300000002500 */
[----:B------:R-:W0:Y:S02]  /*0030*/  LDC R0, c[0x0][0x360] ;  /* 0x0000d800ff007b82 */ /* 0x000e240000000800 */
[----:B0-----:R-:W-:-:S05]  /*0040*/  IMAD R5, R0, UR4, R5 ;  /* 0x0000000400057c24 */ /* 0x001fca000f8e0205 */
[----:B------:R-:W-:-:S13]  /*0050*/  ISETP.GT.AND P0, PT, R5, 0xfffff, PT ;  /* 0x000fffff0500780c */ /* 0x000fda0003f04270 */
[----:B------:R-:W-:Y:S05]  /*0060*/  @P0 EXIT ;  /* 0x000000000000094d */ /* 0x000fea0003800000 */
[----:B------:R-:W0:Y:S01]  /*0070*/  LDC.64 R2, c[0x0][0x380] ;  /* 0x0000e000ff027b82 */ /* 0x000e220000000a00 */
[----:B------:R-:W1:Y:S01]  /*0080*/  LDCU.64 UR4, c[0x0][0x358] ;  /* 0x00006b00ff0477ac */ /* 0x000e620008000a00 */
[----:B0-----:R-:W-:-:S05]  /*0090*/  IMAD.WIDE R2, R5, 0x4, R2 ;  /* 0x0000000405027825 */ /* 0x001fca00078e0202 */
[----:B-1----:R-:W2:Y:S02]  /*00a0*/  LDG.E R0, desc[UR4][R2.64] ;  /* 0x0000000402007981 */ /* 0x002ea4000c1e1900 */
[----:B--2---:R-:W-:-:S05]  /*00b0*/  SHF.L.U32 R5, R0, 0x1, RZ ;  /* 0x0000000100057819 */ /* 0x004fca00000006ff */
[----:B------:R-:W-:Y:S01]  /*00c0*/  STG.E desc[UR4][R2.64], R5 ;  /* 0x0000000502007986 */ /* 0x000fe2000c101904 */
[----:B------:R-:W-:Y:S05]  /*00d0*/  EXIT ;  /* 0x000000000000794d */ /* 0x000fea0003800000 */
.L_x_0:
[----:B------:R-:W-:-:S00]  /*00e0*/  BRA `(.L_x_0) ;  /* 0xfffffffc00fc7947 */ /* 0x000fc0000383ffff */
[----:B------:R-:W-:-:S00]  /*00f0*/  NOP ;  /* 0x0000000000007918 */ /* 0x000fc00000000000 */
        /* <DEDUP_REMOVED lines=8> */
.L_x_2:


//--------------------- .text._Z7kernel1Pi        --------------------------
	.section	.text._Z7kernel1Pi,"ax",@progbits
	.align	128
        .global         _Z7kernel1Pi
        .type           _Z7kernel1Pi,@function
        .size           _Z7kernel1Pi,(.L_x_3 - _Z7kernel1Pi)
        .other          _Z7kernel1Pi,@"STO_CUDA_ENTRY STV_DEFAULT"
_Z7kernel1Pi:
.text._Z7kernel1Pi:
        /* <DEDUP_REMOVED lines=10> */
[----:B-1----:R-:W-:Y:S01]  /*00a0*/  STG.E desc[UR4][R2.64], R5 ;  /* 0x0000000502007986 */ /* 0x002fe2000c101904 */
[----:B------:R-:W-:Y:S05]  /*00b0*/  EXIT ;  /* 0x000000000000794d */ /* 0x000fea0003800000 */
.L_x_1:
        /* <DEDUP_REMOVED lines=12> */
.L_x_3:


//--------------------- .nv.shared.reserved.0     --------------------------
	.section	.nv.shared.reserved.0,"aw",@nobits
	.weak		__nv_reservedSMEM_offset_0_alias
	.size		__nv_reservedSMEM_offset_0_alias, 0, 64
	.other		__nv_reservedSMEM_offset_0_alias,@"STO_CUDA_RESERVED_SHARED STV_DEFAULT"
__nv_reservedSMEM_offset_0_alias:
	.zero		0
	.zero		64


//--------------------- .nv.constant0._Z7kernel2Pi --------------------------
	.section	.nv.constant0._Z7kernel2Pi,"a",@progbits
	.sectionflags	@""
	.align	4
.nv.constant0._Z7kernel2Pi:
	.zero		904


//--------------------- .nv.constant0._Z7kernel1Pi --------------------------
	.section	.nv.constant0._Z7kernel1Pi,"a",@progbits
	.sectionflags	@""
	.align	4
.nv.constant0._Z7kernel1Pi:
	.zero		904


//--------------------- SYMBOLS --------------------------

	.type		.nv.reservedSmem.offset0,@object
	.size		.nv.reservedSmem.offset0,0x4
